	.headerflags	@"EF_CUDA_TEXMODE_UNIFIED EF_CUDA_64BIT_ADDRESS EF_CUDA_ACCELERATORS EF_CUDA_SM90 EF_CUDA_VIRTUAL_SM(EF_CUDA_SM90)"
	.elftype	@"ET_EXEC"


//--------------------- .nv.info                  --------------------------
	.section	.nv.info,"",@"SHT_CUDA_INFO"
	.align	4


	//----- nvinfo : EIATTR_REGCOUNT
	.align		4
        /*0000*/ 	.byte	0x04, 0x2f
        /*0002*/ 	.short	(.L_3 - .L_2)
	.align		4
.L_2:
        /*0004*/ 	.word	index@(triton_poi_fused__native_batch_norm_legit_no_training_add_silu_1)
        /*0008*/ 	.word	0x00000020


	//----- nvinfo : EIATTR_MIN_STACK_SIZE
	.align		4
.L_3:
        /*000c*/ 	.byte	0x04, 0x12
        /*000e*/ 	.short	(.L_5 - .L_4)
	.align		4
.L_4:
        /*0010*/ 	.word	index@(triton_poi_fused__native_batch_norm_legit_no_training_add_silu_1)
        /*0014*/ 	.word	0x00000000


	//----- nvinfo : EIATTR_FRAME_SIZE
	.align		4
.L_5:
        /*0018*/ 	.byte	0x04, 0x11
        /*001a*/ 	.short	(.L_7 - .L_6)
	.align		4
.L_6:
        /*001c*/ 	.word	index@(triton_poi_fused__native_batch_norm_legit_no_training_add_silu_1)
        /*0020*/ 	.word	0x00000000


	//----- nvinfo : EIATTR_MIN_STACK_SIZE
	.align		4
.L_7:
        /*0024*/ 	.byte	0x04, 0x12
        /*0026*/ 	.short	(.L_9 - .L_8)
	.align		4
.L_8:
        /*0028*/ 	.word	index@(triton_poi_fused__native_batch_norm_legit_no_training_add_silu_1)
        /*002c*/ 	.word	0x00000000
.L_9:


//--------------------- .nv.info.triton_poi_fused__native_batch_norm_legit_no_training_add_silu_1 --------------------------
	.section	.nv.info.triton_poi_fused__native_batch_norm_legit_no_training_add_silu_1,"",@"SHT_CUDA_INFO"
	.sectionflags	@""
	.align	4


	//----- nvinfo : EIATTR_CUDA_API_VERSION
	.align		4
        /*0000*/ 	.byte	0x04, 0x37
        /*0002*/ 	.short	(.L_11 - .L_10)
.L_10:
        /*0004*/ 	.word	0x0000007c


	//----- nvinfo : EIATTR_KPARAM_INFO
	.align		4
.L_11:
        /*0008*/ 	.byte	0x04, 0x17
        /*000a*/ 	.short	(.L_13 - .L_12)
.L_12:
        /*000c*/ 	.word	0x00000000
        /*0010*/ 	.short	0x0010
        /*0012*/ 	.short	0x0080
        /*0014*/ 	.byte	0x00, 0xf0, 0x11, 0x00


	//----- nvinfo : EIATTR_KPARAM_INFO
	.align		4
.L_13:
        /*0018*/ 	.byte	0x04, 0x17
        /*001a*/ 	.short	(.L_15 - .L_14)
.L_14:
        /*001c*/ 	.word	0x00000000
        /*0020*/ 	.short	0x000f
        /*0022*/ 	.short	0x0078
        /*0024*/ 	.byte	0x00, 0xf4, 0x21, 0x00


	//----- nvinfo : EIATTR_KPARAM_INFO
	.align		4
.L_15:
        /*0028*/ 	.byte	0x04, 0x17
        /*002a*/ 	.short	(.L_17 - .L_16)
.L_16:
        /*002c*/ 	.word	0x00000000
        /*0030*/ 	.short	0x000e
        /*0032*/ 	.short	0x0070
        /*0034*/ 	.byte	0x00, 0xf4, 0x21, 0x00


	//----- nvinfo : EIATTR_KPARAM_INFO
	.align		4
.L_17:
        /*0038*/ 	.byte	0x04, 0x17
        /*003a*/ 	.short	(.L_19 - .L_18)
.L_18:
        /*003c*/ 	.word	0x00000000
        /*0040*/ 	.short	0x000d
        /*0042*/ 	.short	0x0068
        /*0044*/ 	.byte	0x00, 0xf4, 0x21, 0x00


	//----- nvinfo : EIATTR_KPARAM_INFO
	.align		4
.L_19:
        /*0048*/ 	.byte	0x04, 0x17
        /*004a*/ 	.short	(.L_21 - .L_20)
.L_20:
        /*004c*/ 	.word	0x00000000
        /*0050*/ 	.short	0x000c
        /*0052*/ 	.short	0x0060
        /*0054*/ 	.byte	0x00, 0xf4, 0x21, 0x00


	//----- nvinfo : EIATTR_KPARAM_INFO
	.align		4
.L_21:
        /*0058*/ 	.byte	0x04, 0x17
        /*005a*/ 	.short	(.L_23 - .L_22)
.L_22:
        /*005c*/ 	.word	0x00000000
        /*0060*/ 	.short	0x000b
        /*0062*/ 	.short	0x0058
        /*0064*/ 	.byte	0x00, 0xf4, 0x21, 0x00


	//----- nvinfo : EIATTR_KPARAM_INFO
	.align		4
.L_23:
        /*0068*/ 	.byte	0x04, 0x17
        /*006a*/ 	.short	(.L_25 - .L_24)
.L_24:
        /*006c*/ 	.word	0x00000000
        /*0070*/ 	.short	0x000a
        /*0072*/ 	.short	0x0050
        /*0074*/ 	.byte	0x00, 0xf4, 0x21, 0x00


	//----- nvinfo : EIATTR_KPARAM_INFO
	.align		4
.L_25:
        /*0078*/ 	.byte	0x04, 0x17
        /*007a*/ 	.short	(.L_27 - .L_26)
.L_26:
        /*007c*/ 	.word	0x00000000
        /*0080*/ 	.short	0x0009
        /*0082*/ 	.short	0x0048
        /*0084*/ 	.byte	0x00, 0xf4, 0x21, 0x00


	//----- nvinfo : EIATTR_KPARAM_INFO
	.align		4
.L_27:
        /*0088*/ 	.byte	0x04, 0x17
        /*008a*/ 	.short	(.L_29 - .L_28)
.L_28:
        /*008c*/ 	.word	0x00000000
        /*0090*/ 	.short	0x0008
        /*0092*/ 	.short	0x0040
        /*0094*/ 	.byte	0x00, 0xf4, 0x21, 0x00


	//----- nvinfo : EIATTR_KPARAM_INFO
	.align		4
.L_29:
        /*0098*/ 	.byte	0x04, 0x17
        /*009a*/ 	.short	(.L_31 - .L_30)
.L_30:
        /*009c*/ 	.word	0x00000000
        /*00a0*/ 	.short	0x0007
        /*00a2*/ 	.short	0x0038
        /*00a4*/ 	.byte	0x00, 0xf4, 0x21, 0x00


	//----- nvinfo : EIATTR_KPARAM_INFO
	.align		4
.L_31:
        /*00a8*/ 	.byte	0x04, 0x17
        /*00aa*/ 	.short	(.L_33 - .L_32)
.L_32:
        /*00ac*/ 	.word	0x00000000
        /*00b0*/ 	.short	0x0006
        /*00b2*/ 	.short	0x0030
        /*00b4*/ 	.byte	0x00, 0xf4, 0x21, 0x00


	//----- nvinfo : EIATTR_KPARAM_INFO
	.align		4
.L_33:
        /*00b8*/ 	.byte	0x04, 0x17
        /*00ba*/ 	.short	(.L_35 - .L_34)
.L_34:
        /*00bc*/ 	.word	0x00000000
        /*00c0*/ 	.short	0x0005
        /*00c2*/ 	.short	0x0028
        /*00c4*/ 	.byte	0x00, 0xf4, 0x21, 0x00


	//----- nvinfo : EIATTR_KPARAM_INFO
	.align		4
.L_35:
        /*00c8*/ 	.byte	0x04, 0x17
        /*00ca*/ 	.short	(.L_37 - .L_36)
.L_36:
        /*00cc*/ 	.word	0x00000000
        /*00d0*/ 	.short	0x0004
        /*00d2*/ 	.short	0x0020
        /*00d4*/ 	.byte	0x00, 0xf4, 0x21, 0x00


	//----- nvinfo : EIATTR_KPARAM_INFO
	.align		4
.L_37:
        /*00d8*/ 	.byte	0x04, 0x17
        /*00da*/ 	.short	(.L_39 - .L_38)
.L_38:
        /*00dc*/ 	.word	0x00000000
        /*00e0*/ 	.short	0x0003
        /*00e2*/ 	.short	0x0018
        /*00e4*/ 	.byte	0x00, 0xf4, 0x21, 0x00


	//----- nvinfo : EIATTR_KPARAM_INFO
	.align		4
.L_39:
        /*00e8*/ 	.byte	0x04, 0x17
        /*00ea*/ 	.short	(.L_41 - .L_40)
.L_40:
        /*00ec*/ 	.word	0x00000000
        /*00f0*/ 	.short	0x0002
        /*00f2*/ 	.short	0x0010
        /*00f4*/ 	.byte	0x00, 0xf4, 0x21, 0x00


	//----- nvinfo : EIATTR_KPARAM_INFO
	.align		4
.L_41:
        /*00f8*/ 	.byte	0x04, 0x17
        /*00fa*/ 	.short	(.L_43 - .L_42)
.L_42:
        /*00fc*/ 	.word	0x00000000
        /*0100*/ 	.short	0x0001
        /*0102*/ 	.short	0x0008
        /*0104*/ 	.byte	0x00, 0xf4, 0x21, 0x00


	//----- nvinfo : EIATTR_KPARAM_INFO
	.align		4
.L_43:
        /*0108*/ 	.byte	0x04, 0x17
        /*010a*/ 	.short	(.L_45 - .L_44)
.L_44:
        /*010c*/ 	.word	0x00000000
        /*0110*/ 	.short	0x0000
        /*0112*/ 	.short	0x0000
        /*0114*/ 	.byte	0x00, 0xf4, 0x21, 0x00


	//----- nvinfo : EIATTR_SPARSE_MMA_MASK
	.align		4
.L_45:
        /*0118*/ 	.byte	0x03, 0x50
        /*011a*/ 	.short	0x0000


	//----- nvinfo : EIATTR_MAXREG_COUNT
	.align		4
        /*011c*/ 	.byte	0x03, 0x1b
        /*011e*/ 	.short	0x00ff


	//----- nvinfo : EIATTR_EXIT_INSTR_OFFSETS
	.align		4
        /*0120*/ 	.byte	0x04, 0x1c
        /*0122*/ 	.short	(.L_47 - .L_46)


	//   ....[0]....
.L_46:
        /*0124*/ 	.word	0x000008d0


	//----- nvinfo : EIATTR_REQNTID
	.align		4
.L_47:
        /*0128*/ 	.byte	0x04, 0x10
        /*012a*/ 	.short	(.L_49 - .L_48)
.L_48:
        /*012c*/ 	.word	0x00000100
        /*0130*/ 	.word	0x00000001
        /*0134*/ 	.word	0x00000001


	//----- nvinfo : EIATTR_CBANK_PARAM_SIZE
	.align		4
.L_49:
        /*0138*/ 	.byte	0x03, 0x19
        /*013a*/ 	.short	0x0084


	//----- nvinfo : EIATTR_PARAM_CBANK
	.align		4
        /*013c*/ 	.byte	0x04, 0x0a
        /*013e*/ 	.short	(.L_51 - .L_50)
	.align		4
.L_50:
        /*0140*/ 	.word	index@(.nv.constant0.triton_poi_fused__native_batch_norm_legit_no_training_add_silu_1)
        /*0144*/ 	.short	0x0210
        /*0146*/ 	.short	0x0084


	//----- nvinfo : EIATTR_SW_WAR
	.align		4
.L_51:
        /*0148*/ 	.byte	0x04, 0x36
        /*014a*/ 	.short	(.L_53 - .L_52)
.L_52:
        /*014c*/ 	.word	0x00000008
.L_53:


//--------------------- .nv.callgraph             --------------------------
	.section	.nv.callgraph,"",@"SHT_CUDA_CALLGRAPH"
	.align	4
	.sectionentsize	8
	.align		4
        /*0000*/ 	.word	0x00000000
	.align		4
        /*0004*/ 	.word	0xffffffff
	.align		4
        /*0008*/ 	.word	0x00000000
	.align		4
        /*000c*/ 	.word	0xfffffffe
	.align		4
        /*0010*/ 	.word	0x00000000
	.align		4
        /*0014*/ 	.word	0xfffffffd
	.align		4
        /*0018*/ 	.word	0x00000000
	.align		4
        /*001c*/ 	.word	0xfffffffc


//--------------------- .nv.constant4             --------------------------
	.section	.nv.constant4,"a",@progbits
	.align	8
	.align		8
.nv.constant4:
        /*0000*/ 	.dword	_$_str
	.align		8
        /*0008*/ 	.dword	_$_str_$_2


//--------------------- .text.triton_poi_fused__native_batch_norm_legit_no_training_add_silu_1 --------------------------
	.section	.text.triton_poi_fused__native_batch_norm_legit_no_training_add_silu_1,"ax",@progbits
	.align	128
        .global         triton_poi_fused__native_batch_norm_legit_no_training_add_silu_1
        .type           triton_poi_fused__native_batch_norm_legit_no_training_add_silu_1,@function
        .size           triton_poi_fused__native_batch_norm_legit_no_training_add_silu_1,(.L_x_1 - triton_poi_fused__native_batch_norm_legit_no_training_add_silu_1)
        .other          triton_poi_fused__native_batch_norm_legit_no_training_add_silu_1,@"STO_CUDA_ENTRY STV_DEFAULT"
triton_poi_fused__native_batch_norm_legit_no_training_add_silu_1:
.text.triton_poi_fused__native_batch_norm_legit_no_training_add_silu_1:
[----:B------:R-:W-:Y:S01]  /*0000*/  LDC R1, c[0x0][0x28] ;  /* 0x00000a00ff017b82 */ /* 0x000fe20000000800 */
[----:B------:R-:W1:Y:S07]  /*0010*/  S2R R0, SR_TID.X ;  /* 0x0000000000007919 */ /* 0x000e6e0000002100 */
[----:B------:R-:W2:Y:S01]  /*0020*/  LDC.64 R10, c[0x0][0x250] ;  /* 0x00009400ff0a7b82 */ /* 0x000ea20000000a00 */
[----:B------:R-:W-:Y:S01]  /*0030*/  ULDC.64 UR4, c[0x0][0x208] ;  /* 0x0000820000047ab9 */ /* 0x000fe20000000a00 */
[----:B------:R-:W3:Y:S06]  /*0040*/  S2R R5, SR_CTAID.X ;  /* 0x0000000000057919 */ /* 0x000eec0000002500 */
[----:B------:R-:W4:Y:S08]  /*0050*/  LDC.64 R6, c[0x0][0x278] ;  /* 0x00009e00ff067b82 */ /* 0x000f300000000a00 */
[----:B------:R-:W5:Y:S08]  /*0060*/  LDC.64 R22, c[0x0][0x248] ;  /* 0x00009200ff167b82 */ /* 0x000f700000000a00 */
[----:B------:R-:W5:Y:S01]  /*0070*/  LDC.64 R8, c[0x0][0x258] ;  /* 0x00009600ff087b82 */ /* 0x000f620000000a00 */
[----:B-1----:R-:W-:-:S07]  /*0080*/  SHF.L.U32 R0, R0, 0x1, RZ ;  /* 0x0000000100007819 */ /* 0x002fce00000006ff */
[----:B------:R-:W1:Y:S01]  /*0090*/  LDC.64 R18, c[0x0][0x240] ;  /* 0x00009000ff127b82 */ /* 0x000e620000000a00 */
[----:B---3--:R-:W-:Y:S02]  /*00a0*/  SHF.R.S32.HI R3, RZ, 0x16, R5 ;  /* 0x00000016ff037819 */ /* 0x008fe40000011405 */
[----:B------:R-:W-:Y:S02]  /*00b0*/  LOP3.LUT R0, R0, 0x1fe, RZ, 0xc0, !PT ;  /* 0x000001fe00007812 */ /* 0x000fe400078ec0ff */
[----:B------:R-:W-:-:S03]  /*00c0*/  SGXT R3, R3, 0x1 ;  /* 0x000000010303781a */ /* 0x000fc60000000200 */
[----:B------:R-:W3:Y:S01]  /*00d0*/  LDC.64 R16, c[0x0][0x218] ;  /* 0x00008600ff107b82 */ /* 0x000ee20000000a00 */
[----:B------:R-:W-:-:S04]  /*00e0*/  LEA R0, R5, R0, 0x9 ;  /* 0x0000000005007211 */ /* 0x000fc800078e48ff */
[----:B------:R-:W-:-:S03]  /*00f0*/  LEA.HI R3, R3, R0, RZ, 0xc ;  /* 0x0000000003037211 */ /* 0x000fc600078f60ff */
[----:B------:R-:W1:Y:S01]  /*0100*/  LDC.64 R4, c[0x0][0x228] ;  /* 0x00008a00ff047b82 */ /* 0x000e620000000a00 */
[----:B------:R-:W-:-:S04]  /*0110*/  SHF.R.S32.HI R3, RZ, 0xc, R3 ;  /* 0x0000000cff037819 */ /* 0x000fc80000011403 */
[----:B------:R-:W-:-:S03]  /*0120*/  LEA.HI R2, R3, R3, RZ, 0x5 ;  /* 0x0000000303027211 */ /* 0x000fc600078f28ff */
[----:B------:R-:W3:Y:S01]  /*0130*/  LDC.64 R26, c[0x0][0x220] ;  /* 0x00008800ff1a7b82 */ /* 0x000ee20000000a00 */
[----:B------:R-:W-:-:S04]  /*0140*/  LOP3.LUT R2, R2, 0xffffffe0, RZ, 0xc0, !PT ;  /* 0xffffffe002027812 */ /* 0x000fc800078ec0ff */
[----:B------:R-:W-:-:S03]  /*0150*/  IADD3 R25, R3, -R2, RZ ;  /* 0x8000000203197210 */ /* 0x000fc60007ffe0ff */
[----:B------:R-:W3:Y:S02]  /*0160*/  LDC.64 R12, c[0x0][0x270] ;  /* 0x00009c00ff0c7b82 */ /* 0x000ee40000000a00 */
[----:B--2---:R-:W-:-:S04]  /*0170*/  IMAD.WIDE R10, R25, 0x4, R10 ;  /* 0x00000004190a7825 */ /* 0x004fc800078e020a */
[C---:B----4-:R-:W-:Y:S01]  /*0180*/  IMAD.WIDE R6, R25.reuse, 0x4, R6 ;  /* 0x0000000419067825 */ /* 0x050fe200078e0206 */
[----:B------:R5:W2:Y:S01]  /*0190*/  LDG.E.EL R3, desc[UR4][R10.64] ;  /* 0x000000040a037981 */ /* 0x000aa2000c2e1900 */
[----:B------:R-:W4:Y:S02]  /*01a0*/  LDC.64 R14, c[0x0][0x268] ;  /* 0x00009a00ff0e7b82 */ /* 0x000f240000000a00 */
[C---:B01----:R-:W-:Y:S02]  /*01b0*/  IMAD.WIDE R4, R25.reuse, 0x4, R4 ;  /* 0x0000000419047825 */ /* 0x043fe400078e0204 */
[----:B------:R-:W2:Y:S04]  /*01c0*/  LDG.E.EL R7, desc[UR4][R6.64] ;  /* 0x0000000406077981 */ /* 0x000ea8000c2e1900 */
[----:B------:R-:W2:Y:S01]  /*01d0*/  LDG.E.EL R2, desc[UR4][R4.64] ;  /* 0x0000000404027981 */ /* 0x000ea2000c2e1900 */
[C---:B-----5:R-:W-:Y:S01]  /*01e0*/  IMAD.WIDE R10, R25.reuse, 0x4, R22 ;  /* 0x00000004190a7825 */ /* 0x060fe200078e0216 */
[----:B------:R-:W0:Y:S03]  /*01f0*/  LDC.64 R20, c[0x0][0x230] ;  /* 0x00008c00ff147b82 */ /* 0x000e260000000a00 */
[----:B------:R-:W-:Y:S01]  /*0200*/  IMAD.WIDE R8, R25, 0x4, R8 ;  /* 0x0000000419087825 */ /* 0x000fe200078e0208 */
[----:B------:R1:W5:Y:S04]  /*0210*/  LDG.E.EL R6, desc[UR4][R10.64] ;  /* 0x000000040a067981 */ /* 0x000368000c2e1900 */
[----:B------:R-:W0:Y:S01]  /*0220*/  LDC.64 R22, c[0x0][0x238] ;  /* 0x00008e00ff167b82 */ /* 0x000e220000000a00 */
[----:B------:R1:W5:Y:S07]  /*0230*/  LDG.E.EL R24, desc[UR4][R8.64] ;  /* 0x0000000408187981 */ /* 0x00036e000c2e1900 */
[----:B------:R-:W0:Y:S08]  /*0240*/  LDC.64 R28, c[0x0][0x260] ;  /* 0x00009800ff1c7b82 */ /* 0x000e300000000a00 */
[----:B-1----:R-:W1:Y:S08]  /*0250*/  LDC.64 R10, c[0x0][0x280] ;  /* 0x0000a000ff0a7b82 */ /* 0x002e700000000a00 */
[----:B------:R-:W1:Y:S01]  /*0260*/  LDC.64 R8, c[0x0][0x288] ;  /* 0x0000a200ff087b82 */ /* 0x000e620000000a00 */
[----:B------:R-:W-:-:S04]  /*0270*/  IMAD.WIDE R18, R0, 0x4, R18 ;  /* 0x0000000400127825 */ /* 0x000fc800078e0212 */
[C---:B---3--:R-:W-:Y:S02]  /*0280*/  IMAD.WIDE R16, R0.reuse, 0x4, R16 ;  /* 0x0000000400107825 */ /* 0x048fe400078e0210 */
[----:B------:R-:W5:Y:S02]  /*0290*/  LDG.E.64 R18, desc[UR4][R18.64] ;  /* 0x0000000412127981 */ /* 0x000f64000c1e1b00 */
[C---:B------:R-:W-:Y:S02]  /*02a0*/  IMAD.WIDE R26, R25.reuse, 0x4, R26 ;  /* 0x00000004191a7825 */ /* 0x040fe400078e021a */
[----:B------:R-:W3:Y:S02]  /*02b0*/  LDG.E.64 R16, desc[UR4][R16.64] ;  /* 0x0000000410107981 */ /* 0x000ee4000c1e1b00 */
[----:B----4-:R-:W-:Y:S02]  /*02c0*/  IMAD.WIDE R14, R0, 0x4, R14 ;  /* 0x00000004000e7825 */ /* 0x010fe400078e020e */
[----:B------:R-:W3:Y:S02]  /*02d0*/  LDG.E.EL R4, desc[UR4][R26.64] ;  /* 0x000000041a047981 */ /* 0x000ee4000c2e1900 */
[----:B------:R-:W-:-:S02]  /*02e0*/  IMAD.WIDE R12, R25, 0x4, R12 ;  /* 0x00000004190c7825 */ /* 0x000fc400078e020c */
[----:B------:R-:W4:Y:S02]  /*02f0*/  LDG.E.64 R14, desc[UR4][R14.64] ;  /* 0x000000040e0e7981 */ /* 0x000f24000c1e1b00 */
[C---:B0-----:R-:W-:Y:S02]  /*0300*/  IMAD.WIDE R20, R25.reuse, 0x4, R20 ;  /* 0x0000000419147825 */ /* 0x041fe400078e0214 */
[----:B------:R-:W4:Y:S02]  /*0310*/  LDG.E.EL R12, desc[UR4][R12.64] ;  /* 0x000000040c0c7981 */ /* 0x000f24000c2e1900 */
[C---:B------:R-:W-:Y:S02]  /*0320*/  IMAD.WIDE R22, R25.reuse, 0x4, R22 ;  /* 0x0000000419167825 */ /* 0x040fe400078e0216 */
[----:B------:R0:W3:Y:S02]  /*0330*/  LDG.E.EL R20, desc[UR4][R20.64] ;  /* 0x0000000414147981 */ /* 0x0000e4000c2e1900 */
[----:B------:R-:W-:-:S02]  /*0340*/  IMAD.WIDE R28, R25, 0x4, R28 ;  /* 0x00000004191c7825 */ /* 0x000fc400078e021c */
[----:B------:R0:W4:Y:S02]  /*0350*/  LDG.E.EL R23, desc[UR4][R22.64] ;  /* 0x0000000416177981 */ /* 0x000124000c2e1900 */
[C---:B-1----:R-:W-:Y:S02]  /*0360*/  IMAD.WIDE R10, R25.reuse, 0x4, R10 ;  /* 0x00000004190a7825 */ /* 0x042fe400078e020a */
[----:B------:R-:W4:Y:S02]  /*0370*/  LDG.E.EL R5, desc[UR4][R28.64] ;  /* 0x000000041c057981 */ /* 0x000f24000c2e1900 */
[----:B------:R-:W-:Y:S02]  /*0380*/  IMAD.WIDE R8, R25, 0x4, R8 ;  /* 0x0000000419087825 */ /* 0x000fe400078e0208 */
[----:B------:R-:W4:Y:S04]  /*0390*/  LDG.E.EL R10, desc[UR4][R10.64] ;  /* 0x000000040a0a7981 */ /* 0x000f28000c2e1900 */
[----:B------:R1:W4:Y:S01]  /*03a0*/  LDG.E.EL R9, desc[UR4][R8.64] ;  /* 0x0000000408097981 */ /* 0x000322000c2e1900 */
[----:B--2---:R-:W-:-:S04]  /*03b0*/  FADD R3, R3, 9.9999997473787516356e-06 ;  /* 0x3727c5ac03037421 */ /* 0x004fc80000000000 */
[----:B------:R-:W2:Y:S01]  /*03c0*/  MUFU.SQRT R25, R3 ;  /* 0x0000000300197308 */ /* 0x000ea20000002000 */
[----:B------:R-:W-:Y:S01]  /*03d0*/  FADD R7, R7, 9.9999997473787516356e-06 ;  /* 0x3727c5ac07077421 */ /* 0x000fe20000000000 */
[----:B------:R-:W-:-:S06]  /*03e0*/  FADD R2, R2, 9.9999997473787516356e-06 ;  /* 0x3727c5ac02027421 */ /* 0x000fcc0000000000 */
[----:B0-----:R-:W0:Y:S08]  /*03f0*/  MUFU.SQRT R21, R2 ;  /* 0x0000000200157308 */ /* 0x001e300000002000 */
[----:B------:R-:W1:Y:S01]  /*0400*/  MUFU.SQRT R13, R7 ;  /* 0x00000007000d7308 */ /* 0x000e620000002000 */
[C---:B--2---:R-:W-:Y:S02]  /*0410*/  FSETP.GT.AND P1, PT, R25.reuse, 8.50705917302346158658e+37, PT ;  /* 0x7e8000001900780b */ /* 0x044fe40003f24000 */
[----:B------:R-:W-:-:S02]  /*0420*/  FSETP.GEU.AND P4, PT, R25, 1.175494350822287508e-38, PT ;  /* 0x008000001900780b */ /* 0x000fc40003f8e000 */
[C---:B0-----:R-:W-:Y:S02]  /*0430*/  FSETP.GT.AND P0, PT, R21.reuse, 8.50705917302346158658e+37, PT ;  /* 0x7e8000001500780b */ /* 0x041fe40003f04000 */
[----:B------:R-:W-:Y:S02]  /*0440*/  FSETP.GEU.AND P3, PT, R21, 1.175494350822287508e-38, PT ;  /* 0x008000001500780b */ /* 0x000fe40003f6e000 */
[C---:B-1----:R-:W-:Y:S02]  /*0450*/  FSETP.GT.AND P2, PT, R13.reuse, 8.50705917302346158658e+37, PT ;  /* 0x7e8000000d00780b */ /* 0x042fe40003f44000 */
[----:B------:R-:W-:-:S03]  /*0460*/  FSETP.GEU.AND P5, PT, R13, 1.175494350822287508e-38, PT ;  /* 0x008000000d00780b */ /* 0x000fc60003fae000 */
[----:B------:R-:W-:-:S04]  /*0470*/  @P1 FMUL R25, R25, 0.25 ;  /* 0x3e80000019191820 */ /* 0x000fc80000400000 */
[----:B------:R-:W-:Y:S01]  /*0480*/  @P0 FMUL R21, R21, 0.25 ;  /* 0x3e80000015150820 */ /* 0x000fe20000400000 */
[----:B------:R-:W-:Y:S01]  /*0490*/  @!P4 FMUL R25, R25, 16777216 ;  /* 0x4b8000001919c820 */ /* 0x000fe20000400000 */
[----:B------:R-:W-:Y:S02]  /*04a0*/  HFMA2.MMA R2, -RZ, RZ, 1.625, 0 ;  /* 0x3e800000ff027435 */ /* 0x000fe400000001ff */
[----:B------:R-:W-:Y:S01]  /*04b0*/  @!P3 FMUL R21, R21, 16777216 ;  /* 0x4b8000001515b820 */ /* 0x000fe20000400000 */
[----:B------:R-:W-:Y:S02]  /*04c0*/  @P2 FMUL R13, R13, 0.25 ;  /* 0x3e8000000d0d2820 */ /* 0x000fe40000400000 */
[----:B------:R-:W0:Y:S02]  /*04d0*/  MUFU.RCP R25, R25 ;  /* 0x0000001900197308 */ /* 0x000e240000001000 */
[----:B------:R-:W-:-:S06]  /*04e0*/  @!P5 FMUL R13, R13, 16777216 ;  /* 0x4b8000000d0dd820 */ /* 0x000fcc0000400000 */
[----:B------:R-:W1:Y:S01]  /*04f0*/  MUFU.RCP R7, R21 ;  /* 0x0000001500077308 */ /* 0x000e620000001000 */
[C---:B------:R-:W-:Y:S02]  /*0500*/  FSEL R26, R2.reuse, 1, P1 ;  /* 0x3f800000021a7808 */ /* 0x040fe40000800000 */
[----:B------:R-:W-:-:S05]  /*0510*/  FSEL R22, R2, 1, P0 ;  /* 0x3f80000002167808 */ /* 0x000fca0000000000 */
[----:B------:R-:W2:Y:S01]  /*0520*/  MUFU.RCP R8, R13 ;  /* 0x0000000d00087308 */ /* 0x000ea20000001000 */
[----:B------:R-:W-:Y:S01]  /*0530*/  FSEL R3, R2, 1, P2 ;  /* 0x3f80000002037808 */ /* 0x000fe20001000000 */
[----:B------:R-:W-:Y:S01]  /*0540*/  @!P4 FMUL R26, R26, 16777216 ;  /* 0x4b8000001a1ac820 */ /* 0x000fe20000400000 */
[----:B------:R-:W-:Y:S01]  /*0550*/  @!P3 FMUL R22, R22, 16777216 ;  /* 0x4b8000001616b820 */ /* 0x000fe20000400000 */
[----:B-----5:R-:W-:Y:S01]  /*0560*/  FADD R18, R18, -R6 ;  /* 0x8000000612127221 */ /* 0x020fe20000000000 */
[----:B---3--:R-:W-:Y:S01]  /*0570*/  FADD R16, R16, -R4 ;  /* 0x8000000410107221 */ /* 0x008fe20000000000 */
[----:B------:R-:W-:Y:S01]  /*0580*/  @!P5 FMUL R3, R3, 16777216 ;  /* 0x4b8000000303d820 */ /* 0x000fe20000400000 */
[----:B0-----:R-:W-:Y:S01]  /*0590*/  FMUL R25, R25, R26 ;  /* 0x0000001a19197220 */ /* 0x001fe20000400000 */
[----:B-1----:R-:W-:Y:S01]  /*05a0*/  FMUL R7, R7, R22 ;  /* 0x0000001607077220 */ /* 0x002fe20000400000 */
[----:B------:R-:W-:Y:S01]  /*05b0*/  FADD R26, R19, -R6 ;  /* 0x80000006131a7221 */ /* 0x000fe20000000000 */
[----:B------:R-:W-:Y:S01]  /*05c0*/  FADD R4, R17, -R4 ;  /* 0x8000000411047221 */ /* 0x000fe20000000000 */
[----:B------:R-:W-:Y:S01]  /*05d0*/  FMUL R18, R25, R18 ;  /* 0x0000001219127220 */ /* 0x000fe20000400000 */
[----:B------:R-:W-:Y:S01]  /*05e0*/  FMUL R16, R7, R16 ;  /* 0x0000001007107220 */ /* 0x000fe20000400000 */
[----:B--2---:R-:W-:Y:S01]  /*05f0*/  FMUL R8, R8, R3 ;  /* 0x0000000308087220 */ /* 0x004fe20000400000 */
[--C-:B----4-:R-:W-:Y:S01]  /*0600*/  FADD R3, R14, -R12.reuse ;  /* 0x8000000c0e037221 */ /* 0x110fe20000000000 */
[----:B------:R-:W-:Y:S01]  /*0610*/  FFMA R18, R24, R18, R5 ;  /* 0x0000001218127223 */ /* 0x000fe20000000005 */
[----:B------:R-:W-:Y:S01]  /*0620*/  FFMA R11, R20, R16, R23 ;  /* 0x00000010140b7223 */ /* 0x000fe20000000017 */
[----:B------:R-:W-:Y:S01]  /*0630*/  FMUL R6, R25, R26 ;  /* 0x0000001a19067220 */ /* 0x000fe20000400000 */
[----:B------:R-:W-:Y:S01]  /*0640*/  FMUL R3, R8, R3 ;  /* 0x0000000308037220 */ /* 0x000fe20000400000 */
[----:B------:R-:W-:Y:S01]  /*0650*/  FMUL R4, R7, R4 ;  /* 0x0000000407047220 */ /* 0x000fe20000400000 */
[----:B------:R-:W-:Y:S01]  /*0660*/  FADD R15, R15, -R12 ;  /* 0x8000000c0f0f7221 */ /* 0x000fe20000000000 */
[----:B------:R-:W-:Y:S01]  /*0670*/  FADD R18, R18, R11 ;  /* 0x0000000b12127221 */ /* 0x000fe20000000000 */
[----:B------:R-:W-:Y:S01]  /*0680*/  FFMA R3, R10, R3, R9 ;  /* 0x000000030a037223 */ /* 0x000fe20000000009 */
[----:B------:R-:W-:Y:S01]  /*0690*/  FFMA R6, R24, R6, R5 ;  /* 0x0000000618067223 */ /* 0x000fe20000000005 */
[----:B------:R-:W-:Y:S01]  /*06a0*/  FMUL R15, R8, R15 ;  /* 0x0000000f080f7220 */ /* 0x000fe20000400000 */
[----:B------:R-:W-:Y:S01]  /*06b0*/  FFMA R23, R20, R4, R23 ;  /* 0x0000000414177223 */ /* 0x000fe20000000017 */
[----:B------:R-:W-:-:S02]  /*06c0*/  FADD R18, R3, R18 ;  /* 0x0000001203127221 */ /* 0x000fc40000000000 */
[----:B------:R-:W-:Y:S01]  /*06d0*/  FFMA R15, R10, R15, R9 ;  /* 0x0000000f0a0f7223 */ /* 0x000fe20000000009 */
[----:B------:R-:W-:Y:S01]  /*06e0*/  FADD R6, R6, R23 ;  /* 0x0000001706067221 */ /* 0x000fe20000000000 */
[----:B------:R-:W-:-:S03]  /*06f0*/  FADD R3, RZ, -R18 ;  /* 0x80000012ff037221 */ /* 0x000fc60000000000 */
[----:B------:R-:W-:Y:S01]  /*0700*/  FADD R6, R15, R6 ;  /* 0x000000060f067221 */ /* 0x000fe20000000000 */
[----:B------:R-:W-:-:S03]  /*0710*/  FMUL R4, R3, 1.4426950216293334961 ;  /* 0x3fb8aa3b03047820 */ /* 0x000fc60000400000 */
[----:B------:R-:W-:-:S04]  /*0720*/  FADD R3, RZ, -R6 ;  /* 0x80000006ff037221 */ /* 0x000fc80000000000 */
[----:B------:R-:W-:Y:S01]  /*0730*/  FMUL R7, R3, 1.4426950216293334961 ;  /* 0x3fb8aa3b03077820 */ /* 0x000fe20000400000 */
[----:B------:R-:W-:-:S04]  /*0740*/  FSETP.GEU.AND P0, PT, R4, -126, PT ;  /* 0xc2fc00000400780b */ /* 0x000fc80003f0e000 */
[----:B------:R-:W-:-:S09]  /*0750*/  FSETP.GEU.AND P1, PT, R7, -126, PT ;  /* 0xc2fc00000700780b */ /* 0x000fd20003f2e000 */
[----:B------:R-:W-:-:S04]  /*0760*/  @!P0 FMUL R4, R4, 0.5 ;  /* 0x3f00000004048820 */ /* 0x000fc80000400000 */
[----:B------:R-:W-:Y:S01]  /*0770*/  @!P1 FMUL R7, R7, 0.5 ;  /* 0x3f00000007079820 */ /* 0x000fe20000400000 */
[----:B------:R-:W0:Y:S08]  /*0780*/  MUFU.EX2 R3, R4 ;  /* 0x0000000400037308 */ /* 0x000e300000000800 */
[----:B------:R-:W1:Y:S01]  /*0790*/  MUFU.EX2 R5, R7 ;  /* 0x0000000700057308 */ /* 0x000e620000000800 */
[----:B0-----:R-:W-:-:S04]  /*07a0*/  @!P0 FMUL R3, R3, R3 ;  /* 0x0000000303038220 */ /* 0x001fc80000400000 */
[----:B------:R-:W-:Y:S01]  /*07b0*/  FADD R8, R3, 1 ;  /* 0x3f80000003087421 */ /* 0x000fe20000000000 */
[----:B-1----:R-:W-:-:S04]  /*07c0*/  @!P1 FMUL R5, R5, R5 ;  /* 0x0000000505059220 */ /* 0x002fc80000400000 */
[----:B------:R-:W-:Y:S01]  /*07d0*/  FADD R9, R5, 1 ;  /* 0x3f80000005097421 */ /* 0x000fe20000000000 */
[----:B------:R-:W-:Y:S01]  /*07e0*/  FSETP.GT.AND P0, PT, R8, 8.50705917302346158658e+37, PT ;  /* 0x7e8000000800780b */ /* 0x000fe20003f04000 */
[----:B------:R-:W0:Y:S03]  /*07f0*/  LDC.64 R4, c[0x0][0x210] ;  /* 0x00008400ff047b82 */ /* 0x000e260000000a00 */
[----:B------:R-:W-:-:S09]  /*0800*/  FSETP.GT.AND P1, PT, R9, 8.50705917302346158658e+37, PT ;  /* 0x7e8000000900780b */ /* 0x000fd20003f24000 */
[----:B------:R-:W-:-:S04]  /*0810*/  @P0 FMUL R8, R8, 0.25 ;  /* 0x3e80000008080820 */ /* 0x000fc80000400000 */
[----:B------:R-:W-:Y:S02]  /*0820*/  @P1 FMUL R9, R9, 0.25 ;  /* 0x3e80000009091820 */ /* 0x000fe40000400000 */
[----:B------:R-:W1:Y:S08]  /*0830*/  MUFU.RCP R8, R8 ;  /* 0x0000000800087308 */ /* 0x000e700000001000 */
[----:B------:R-:W2:Y:S01]  /*0840*/  MUFU.RCP R9, R9 ;  /* 0x0000000900097308 */ /* 0x000ea20000001000 */
[----:B------:R-:W-:-:S02]  /*0850*/  FSEL R3, R2, 1, P0 ;  /* 0x3f80000002037808 */ /* 0x000fc40000000000 */
[----:B------:R-:W-:-:S03]  /*0860*/  FSEL R2, R2, 1, P1 ;  /* 0x3f80000002027808 */ /* 0x000fc60000800000 */
[----:B-1----:R-:W-:-:S04]  /*0870*/  FMUL R7, R8, R3 ;  /* 0x0000000308077220 */ /* 0x002fc80000400000 */
[----:B------:R-:W-:Y:S01]  /*0880*/  FMUL R10, R18, R7 ;  /* 0x00000007120a7220 */ /* 0x000fe20000400000 */
[----:B--2---:R-:W-:Y:S01]  /*0890*/  FMUL R11, R9, R2 ;  /* 0x00000002090b7220 */ /* 0x004fe20000400000 */
[----:B0-----:R-:W-:-:S04]  /*08a0*/  IMAD.WIDE R2, R0, 0x4, R4 ;  /* 0x0000000400027825 */ /* 0x001fc800078e0204 */
[----:B------:R-:W-:-:S05]  /*08b0*/  FMUL R11, R6, R11 ;  /* 0x0000000b060b7220 */ /* 0x000fca0000400000 */
[----:B------:R-:W-:Y:S01]  /*08c0*/  STG.E.64 desc[UR4][R2.64], R10 ;  /* 0x0000000a02007986 */ /* 0x000fe2000c101b04 */
[----:B------:R-:W-:Y:S05]  /*08d0*/  EXIT ;  /* 0x000000000000794d */ /* 0x000fea0003800000 */
.L_x_0:
[----:B------:R-:W-:-:S00]  /*08e0*/  BRA `(.L_x_0) ;  /* 0xfffffffc00fc7947 */ /* 0x000fc0000383ffff */
[----:B------:R-:W-:-:S00]  /*08f0*/  NOP ;  /* 0x0000000000007918 */ /* 0x000fc00000000000 */
        /* <DEDUP_REMOVED lines=8> */
.L_x_1:


//--------------------- .nv.global.init           --------------------------
	.section	.nv.global.init,"aw",@progbits
.nv.global.init:
	.type		_$_str,@object
	.size		_$_str,(_$_str_$_2 - _$_str)
_$_str:
        /*0000*/ 	.byte	0x5f, 0x5f, 0x43, 0x55, 0x44, 0x41, 0x5f, 0x46, 0x54, 0x5a, 0x00
	.type		_$_str_$_2,@object
	.size		_$_str_$_2,(.L_1 - _$_str_$_2)
_$_str_$_2:
        /*000b*/ 	.byte	0x5f, 0x5f, 0x43, 0x55, 0x44, 0x41, 0x5f, 0x50, 0x52, 0x45, 0x43, 0x5f, 0x53, 0x51, 0x52, 0x54
        /*001b*/ 	.byte	0x00
.L_1:


//--------------------- .nv.constant0.triton_poi_fused__native_batch_norm_legit_no_training_add_silu_1 --------------------------
	.section	.nv.constant0.triton_poi_fused__native_batch_norm_legit_no_training_add_silu_1,"a",@progbits
	.sectionflags	@""
	.align	4
.nv.constant0.triton_poi_fused__native_batch_norm_legit_no_training_add_silu_1:
	.zero		660
